//
// Generated by NVIDIA NVVM Compiler
//
// Compiler Build ID: CL-36424714
// Cuda compilation tools, release 13.0, V13.0.88
// Based on NVVM 20.0.0
//

.version 9.0
.target sm_100
.address_size 64

	// .globl	_Z4testPcS_i

.visible .entry _Z4testPcS_i(
	.param .u64 .ptr .align 1 _Z4testPcS_i_param_0,
	.param .u64 .ptr .align 1 _Z4testPcS_i_param_1,
	.param .u32 _Z4testPcS_i_param_2
)
{
	.reg .pred 	%p<6>;
	.reg .b16 	%rs<18>;
	.reg .b32 	%r<3>;
	.reg .b64 	%rd<8>;

	ld.param.u64 	%rd3, [_Z4testPcS_i_param_0];
	ld.param.u64 	%rd4, [_Z4testPcS_i_param_1];
	ld.param.u32 	%r2, [_Z4testPcS_i_param_2];
	mov.u32 	%r1, %ctaid.x;
	setp.ge.s32 	%p1, %r1, %r2;
	@%p1 bra 	$L__BB0_9;
	cvta.to.global.u64 	%rd5, %rd4;
	cvta.to.global.u64 	%rd6, %rd3;
	cvt.u64.u32 	%rd7, %r1;
	add.s64 	%rd1, %rd6, %rd7;
	ld.global.u8 	%rs16, [%rd1];
	setp.ne.s16 	%p2, %rs16, 65;
	add.s64 	%rd2, %rd5, %rd7;
	@%p2 bra 	$L__BB0_3;
	mov.b16 	%rs8, 84;
	st.global.u8 	[%rd2], %rs8;
	ld.global.u8 	%rs16, [%rd1];
$L__BB0_3:
	setp.ne.s16 	%p3, %rs16, 67;
	@%p3 bra 	$L__BB0_5;
	mov.b16 	%rs10, 71;
	st.global.u8 	[%rd2], %rs10;
	ld.global.u8 	%rs16, [%rd1];
$L__BB0_5:
	setp.ne.s16 	%p4, %rs16, 71;
	@%p4 bra 	$L__BB0_7;
	mov.b16 	%rs12, 67;
	st.global.u8 	[%rd2], %rs12;
	ld.global.u8 	%rs16, [%rd1];
$L__BB0_7:
	setp.ne.s16 	%p5, %rs16, 84;
	@%p5 bra 	$L__BB0_9;
	mov.b16 	%rs14, 65;
	st.global.u8 	[%rd2], %rs14;
$L__BB0_9:
	ret;

}


// ===== COMPILED SASS (sm_100) =====

	.target	sm_100

	.elftype	@"ET_EXEC"


//--------------------- .note.nv.tkinfo           --------------------------
	.section	.note.nv.tkinfo,"",@"SHT_NOTE"
	.sectionflags	@"SHF_NOTE_NV_TKINFO"
	.tkinfo
        /*0018*/ 	.word	0x00000002
        /*0030*/ 	.string	""
        /*0030*/ 	.string	"ptxas"
        /*0030*/ 	.string	"Cuda compilation tools, release 13.0, V13.0.88"
        /*0030*/ 	.string	"Build cuda_13.0.r13.0/compiler.36424714_0"
        /*0030*/ 	.string	"-arch sm_100 -m 64 "



//--------------------- .note.nv.cuinfo           --------------------------
	.section	.note.nv.cuinfo,"",@"SHT_NOTE"
	.sectionflags	@"SHF_NOTE_NV_CUINFO"
        /*0018*/ 	.short	0x0002
        /*001a*/ 	.short	0x0064
        /*001c*/ 	.short	0x0082
	.zero		2


//--------------------- .nv.info                  --------------------------
	.section	.nv.info,"",@"SHT_CUDA_INFO"
	.align	4


	//----- nvinfo : EIATTR_REGCOUNT
	.align		4
        /*0000*/ 	.byte	0x04, 0x2f
        /*0002*/ 	.short	(.L_1 - .L_0)
	.align		4
.L_0:
        /*0004*/ 	.word	index@(_Z4testPcS_i)
        /*0008*/ 	.word	0x0000000b


	//----- nvinfo : EIATTR_FRAME_SIZE
	.align		4
.L_1:
        /*000c*/ 	.byte	0x04, 0x11
        /*000e*/ 	.short	(.L_3 - .L_2)
	.align		4
.L_2:
        /*0010*/ 	.word	index@(_Z4testPcS_i)
        /*0014*/ 	.word	0x00000000


	//----- nvinfo : EIATTR_MIN_STACK_SIZE
	.align		4
.L_3:
        /*0018*/ 	.byte	0x04, 0x12
        /*001a*/ 	.short	(.L_5 - .L_4)
	.align		4
.L_4:
        /*001c*/ 	.word	index@(_Z4testPcS_i)
        /*0020*/ 	.word	0x00000000
.L_5:


//--------------------- .nv.compat                --------------------------
	.section	.nv.compat,"",@"SHT_CUDA_COMPAT_INFO"
	.align	4
        /*0000*/ 	.byte	0x02, 0x09, 0x00, 0x00, 0x02, 0x02, 0x01, 0x00, 0x02, 0x05, 0x05, 0x00, 0x03, 0x07, 0x01, 0x01
        /*0010*/ 	.byte	0x02, 0x03, 0x00, 0x00, 0x02, 0x06, 0x01, 0x00, 0x04, 0x0b, 0x08, 0x00, 0x09, 0x00, 0x00, 0x00
        /*0020*/ 	.byte	0x00, 0x00, 0x00, 0x00


//--------------------- .nv.info._Z4testPcS_i     --------------------------
	.section	.nv.info._Z4testPcS_i,"",@"SHT_CUDA_INFO"
	.sectionflags	@""
	.align	4


	//----- nvinfo : EIATTR_CUDA_API_VERSION
	.align		4
        /*0000*/ 	.byte	0x04, 0x37
        /*0002*/ 	.short	(.L_7 - .L_6)
.L_6:
        /*0004*/ 	.word	0x00000082


	//----- nvinfo : EIATTR_KPARAM_INFO
	.align		4
.L_7:
        /*0008*/ 	.byte	0x04, 0x17
        /*000a*/ 	.short	(.L_9 - .L_8)
.L_8:
        /*000c*/ 	.word	0x00000000
        /*0010*/ 	.short	0x0002
        /*0012*/ 	.short	0x0010
        /*0014*/ 	.byte	0x00, 0xf0, 0x11, 0x00


	//----- nvinfo : EIATTR_KPARAM_INFO
	.align		4
.L_9:
        /*0018*/ 	.byte	0x04, 0x17
        /*001a*/ 	.short	(.L_11 - .L_10)
.L_10:
        /*001c*/ 	.word	0x00000000
        /*0020*/ 	.short	0x0001
        /*0022*/ 	.short	0x0008
        /*0024*/ 	.byte	0x00, 0xf5, 0x21, 0x00


	//----- nvinfo : EIATTR_KPARAM_INFO
	.align		4
.L_11:
        /*0028*/ 	.byte	0x04, 0x17
        /*002a*/ 	.short	(.L_13 - .L_12)
.L_12:
        /*002c*/ 	.word	0x00000000
        /*0030*/ 	.short	0x0000
        /*0032*/ 	.short	0x0000
        /*0034*/ 	.byte	0x00, 0xf5, 0x21, 0x00


	//----- nvinfo : EIATTR_SPARSE_MMA_MASK
	.align		4
.L_13:
        /*0038*/ 	.byte	0x03, 0x50
        /*003a*/ 	.short	0x0000


	//----- nvinfo : EIATTR_MAXREG_COUNT
	.align		4
        /*003c*/ 	.byte	0x03, 0x1b
        /*003e*/ 	.short	0x00ff


	//----- nvinfo : EIATTR_MERCURY_ISA_VERSION
	.align		4
        /*0040*/ 	.byte	0x03, 0x5f
        /*0042*/ 	.short	0x0101


	//----- nvinfo : EIATTR_VRC_CTA_INIT_COUNT
	.align		4
        /*0044*/ 	.byte	0x02, 0x4a
	.zero		1
	.zero		1


	//----- nvinfo : EIATTR_EXIT_INSTR_OFFSETS
	.align		4
        /*0048*/ 	.byte	0x04, 0x1c
        /*004a*/ 	.short	(.L_15 - .L_14)


	//   ....[0]....
.L_14:
        /*004c*/ 	.word	0x00000040


	//   ....[1]....
        /*0050*/ 	.word	0x00000210


	//   ....[2]....
        /*0054*/ 	.word	0x00000240


	//----- nvinfo : EIATTR_CBANK_PARAM_SIZE
	.align		4
.L_15:
        /*0058*/ 	.byte	0x03, 0x19
        /*005a*/ 	.short	0x0014


	//----- nvinfo : EIATTR_PARAM_CBANK
	.align		4
        /*005c*/ 	.byte	0x04, 0x0a
        /*005e*/ 	.short	(.L_17 - .L_16)
	.align		4
.L_16:
        /*0060*/ 	.word	index@(.nv.constant0._Z4testPcS_i)
        /*0064*/ 	.short	0x0380
        /*0066*/ 	.short	0x0014


	//----- nvinfo : EIATTR_SW_WAR
	.align		4
.L_17:
        /*0068*/ 	.byte	0x04, 0x36
        /*006a*/ 	.short	(.L_19 - .L_18)
.L_18:
        /*006c*/ 	.word	0x00000008
.L_19:


//--------------------- .nv.callgraph             --------------------------
	.section	.nv.callgraph,"",@"SHT_CUDA_CALLGRAPH"
	.align	4
	.sectionentsize	8
	.align		4
        /*0000*/ 	.word	0x00000000
	.align		4
        /*0004*/ 	.word	0xffffffff
	.align		4
        /*0008*/ 	.word	0x00000000
	.align		4
        /*000c*/ 	.word	0xfffffffe
	.align		4
        /*0010*/ 	.word	0x00000000
	.align		4
        /*0014*/ 	.word	0xfffffffd
	.align		4
        /*0018*/ 	.word	0x00000000
	.align		4
        /*001c*/ 	.word	0xfffffffc


//--------------------- .text._Z4testPcS_i        --------------------------
	.section	.text._Z4testPcS_i,"ax",@progbits
	.align	128
        .global         _Z4testPcS_i
        .type           _Z4testPcS_i,@function
        .size           _Z4testPcS_i,(.L_x_2 - _Z4testPcS_i)
        .other          _Z4testPcS_i,@"STO_CUDA_ENTRY STV_DEFAULT"
_Z4testPcS_i:
.text._Z4testPcS_i:
[----:B------:R-:W-:Y:S08]  /*0000*/  LDC R1, c[0x0][0x37c] ;  /* 0x0000df00ff017b82 */ /* 0x000ff00000000800 */
[----:B------:R-:W0:Y:S08]  /*0010*/  S2UR UR4, SR_CTAID.X ;  /* 0x00000000000479c3 */ /* 0x000e300000002500 */
[----:B------:R-:W0:Y:S02]  /*0020*/  LDC R0, c[0x0][0x390] ;  /* 0x0000e400ff007b82 */ /* 0x000e240000000800 */
[----:B0-----:R-:W-:-:S13]  /*0030*/  ISETP.LE.AND P0, PT, R0, UR4, PT ;  /* 0x0000000400007c0c */ /* 0x001fda000bf03270 */
[----:B------:R-:W-:Y:S05]  /*0040*/  @P0 EXIT ;  /* 0x000000000000094d */ /* 0x000fea0003800000 */
[----:B------:R-:W0:Y:S01]  /*0050*/  LDCU.128 UR8, c[0x0][0x380] ;  /* 0x00007000ff0877ac */ /* 0x000e220008000c00 */
[----:B------:R-:W1:Y:S01]  /*0060*/  LDCU.64 UR12, c[0x0][0x358] ;  /* 0x00006b00ff0c77ac */ /* 0x000e620008000a00 */
[----:B0-----:R-:W-:-:S04]  /*0070*/  UIADD3 UR5, UP0, UPT, UR4, UR8, URZ ;  /* 0x0000000804057290 */ /* 0x001fc8000ff1e0ff */
[----:B------:R-:W-:Y:S02]  /*0080*/  UIADD3.X UR6, UPT, UPT, URZ, UR9, URZ, UP0, !UPT ;  /* 0x00000009ff067290 */ /* 0x000fe400087fe4ff */
[----:B------:R-:W-:-:S04]  /*0090*/  IMAD.U32 R4, RZ, RZ, UR5 ;  /* 0x00000005ff047e24 */ /* 0x000fc8000f8e00ff */
[----:B------:R-:W-:-:S05]  /*00a0*/  IMAD.U32 R5, RZ, RZ, UR6 ;  /* 0x00000006ff057e24 */ /* 0x000fca000f8e00ff */
[----:B-1----:R-:W2:Y:S01]  /*00b0*/  LDG.E.U8 R0, desc[UR12][R4.64] ;  /* 0x0000000c04007981 */ /* 0x002ea2000c1e1100 */
[----:B------:R-:W-:Y:S01]  /*00c0*/  UIADD3 UR4, UP0, UPT, UR4, UR10, URZ ;  /* 0x0000000a04047290 */ /* 0x000fe2000ff1e0ff */
[----:B------:R-:W-:-:S03]  /*00d0*/  IMAD.MOV.U32 R7, RZ, RZ, 0x54 ;  /* 0x00000054ff077424 */ /* 0x000fc600078e00ff */
[----:B------:R-:W-:Y:S02]  /*00e0*/  UIADD3.X UR5, UPT, UPT, URZ, UR11, URZ, UP0, !UPT ;  /* 0x0000000bff057290 */ /* 0x000fe400087fe4ff */
[----:B------:R-:W-:-:S04]  /*00f0*/  IMAD.U32 R2, RZ, RZ, UR4 ;  /* 0x00000004ff027e24 */ /* 0x000fc8000f8e00ff */
[----:B------:R-:W-:Y:S01]  /*0100*/  IMAD.U32 R3, RZ, RZ, UR5 ;  /* 0x00000005ff037e24 */ /* 0x000fe2000f8e00ff */
[----:B--2---:R-:W-:-:S13]  /*0110*/  ISETP.NE.AND P0, PT, R0, 0x41, PT ;  /* 0x000000410000780c */ /* 0x004fda0003f05270 */
[----:B------:R0:W-:Y:S04]  /*0120*/  @!P0 STG.E.U8 desc[UR12][R2.64], R7 ;  /* 0x0000000702008986 */ /* 0x0001e8000c10110c */
[----:B------:R-:W2:Y:S02]  /*0130*/  @!P0 LDG.E.U8 R0, desc[UR12][R4.64] ;  /* 0x0000000c04008981 */ /* 0x000ea4000c1e1100 */
[----:B--2---:R-:W-:-:S04]  /*0140*/  PRMT R6, R0, 0x9910, RZ ;  /* 0x0000991000067816 */ /* 0x004fc800000000ff */
[----:B------:R-:W-:Y:S01]  /*0150*/  ISETP.NE.AND P0, PT, R6, 0x43, PT ;  /* 0x000000430600780c */ /* 0x000fe20003f05270 */
[----:B------:R-:W-:-:S12]  /*0160*/  IMAD.MOV.U32 R6, RZ, RZ, 0x47 ;  /* 0x00000047ff067424 */ /* 0x000fd800078e00ff */
[----:B------:R0:W-:Y:S04]  /*0170*/  @!P0 STG.E.U8 desc[UR12][R2.64], R6 ;  /* 0x0000000602008986 */ /* 0x0001e8000c10110c */
[----:B------:R-:W2:Y:S02]  /*0180*/  @!P0 LDG.E.U8 R0, desc[UR12][R4.64] ;  /* 0x0000000c04008981 */ /* 0x000ea4000c1e1100 */
[----:B--2---:R-:W-:-:S04]  /*0190*/  PRMT R8, R0, 0x9910, RZ ;  /* 0x0000991000087816 */ /* 0x004fc800000000ff */
[----:B------:R-:W-:-:S13]  /*01a0*/  ISETP.NE.AND P0, PT, R8, 0x47, PT ;  /* 0x000000470800780c */ /* 0x000fda0003f05270 */
[----:B0-----:R-:W-:Y:S05]  /*01b0*/  @P0 BRA `(.L_x_0) ;  /* 0x00000000000c0947 */ /* 0x001fea0003800000 */
[----:B------:R-:W-:-:S05]  /*01c0*/  IMAD.MOV.U32 R6, RZ, RZ, 0x43 ;  /* 0x00000043ff067424 */ /* 0x000fca00078e00ff */
[----:B------:R0:W-:Y:S04]  /*01d0*/  STG.E.U8 desc[UR12][R2.64], R6 ;  /* 0x0000000602007986 */ /* 0x0001e8000c10110c */
[----:B------:R0:W5:Y:S02]  /*01e0*/  LDG.E.U8 R0, desc[UR12][R4.64] ;  /* 0x0000000c04007981 */ /* 0x000164000c1e1100 */
.L_x_0:
[----:B-----5:R-:W-:-:S04]  /*01f0*/  PRMT R0, R0, 0x9910, RZ ;  /* 0x0000991000007816 */ /* 0x020fc800000000ff */
[----:B------:R-:W-:-:S13]  /*0200*/  ISETP.NE.AND P0, PT, R0, 0x54, PT ;  /* 0x000000540000780c */ /* 0x000fda0003f05270 */
[----:B------:R-:W-:Y:S05]  /*0210*/  @P0 EXIT ;  /* 0x000000000000094d */ /* 0x000fea0003800000 */
[----:B------:R-:W-:-:S05]  /*0220*/  IMAD.MOV.U32 R0, RZ, RZ, 0x41 ;  /* 0x00000041ff007424 */ /* 0x000fca00078e00ff */
[----:B------:R-:W-:Y:S01]  /*0230*/  STG.E.U8 desc[UR12][R2.64], R0 ;  /* 0x0000000002007986 */ /* 0x000fe2000c10110c */
[----:B------:R-:W-:Y:S05]  /*0240*/  EXIT ;  /* 0x000000000000794d */ /* 0x000fea0003800000 */
.L_x_1:
[----:B------:R-:W-:-:S00]  /*0250*/  BRA `(.L_x_1) ;  /* 0xfffffffc00fc7947 */ /* 0x000fc0000383ffff */
[----:B------:R-:W-:-:S00]  /*0260*/  NOP ;  /* 0x0000000000007918 */ /* 0x000fc00000000000 */
        /* <DEDUP_REMOVED lines=9> */
.L_x_2:


//--------------------- .nv.shared.reserved.0     --------------------------
	.section	.nv.shared.reserved.0,"aw",@nobits
	.weak		__nv_reservedSMEM_offset_0_alias
	.size		__nv_reservedSMEM_offset_0_alias, 0, 64
	.other		__nv_reservedSMEM_offset_0_alias,@"STO_CUDA_RESERVED_SHARED STV_DEFAULT"
__nv_reservedSMEM_offset_0_alias:
	.zero		0
	.zero		64


//--------------------- .nv.constant0._Z4testPcS_i --------------------------
	.section	.nv.constant0._Z4testPcS_i,"a",@progbits
	.sectionflags	@""
	.align	4
.nv.constant0._Z4testPcS_i:
	.zero		916


//--------------------- SYMBOLS --------------------------

	.type		.nv.reservedSmem.offset0,@object
	.size		.nv.reservedSmem.offset0,0x4
